	.headerflags	@"EF_CUDA_TEXMODE_UNIFIED EF_CUDA_64BIT_ADDRESS EF_CUDA_ACCELERATORS EF_CUDA_SM90 EF_CUDA_VIRTUAL_SM(EF_CUDA_SM90)"
	.elftype	@"ET_EXEC"


//--------------------- .nv.info                  --------------------------
	.section	.nv.info,"",@"SHT_CUDA_INFO"
	.align	4


	//----- nvinfo : EIATTR_REGCOUNT
	.align		4
        /*0000*/ 	.byte	0x04, 0x2f
        /*0002*/ 	.short	(.L_1 - .L_0)
	.align		4
.L_0:
        /*0004*/ 	.word	index@(triton_poi_fused_avg_pool2d_2)
        /*0008*/ 	.word	0x0000001a


	//----- nvinfo : EIATTR_MIN_STACK_SIZE
	.align		4
.L_1:
        /*000c*/ 	.byte	0x04, 0x12
        /*000e*/ 	.short	(.L_3 - .L_2)
	.align		4
.L_2:
        /*0010*/ 	.word	index@(triton_poi_fused_avg_pool2d_2)
        /*0014*/ 	.word	0x00000000


	//----- nvinfo : EIATTR_FRAME_SIZE
	.align		4
.L_3:
        /*0018*/ 	.byte	0x04, 0x11
        /*001a*/ 	.short	(.L_5 - .L_4)
	.align		4
.L_4:
        /*001c*/ 	.word	index@(triton_poi_fused_avg_pool2d_2)
        /*0020*/ 	.word	0x00000000


	//----- nvinfo : EIATTR_MIN_STACK_SIZE
	.align		4
.L_5:
        /*0024*/ 	.byte	0x04, 0x12
        /*0026*/ 	.short	(.L_7 - .L_6)
	.align		4
.L_6:
        /*0028*/ 	.word	index@(triton_poi_fused_avg_pool2d_2)
        /*002c*/ 	.word	0x00000000
.L_7:


//--------------------- .nv.info.triton_poi_fused_avg_pool2d_2 --------------------------
	.section	.nv.info.triton_poi_fused_avg_pool2d_2,"",@"SHT_CUDA_INFO"
	.sectionflags	@""
	.align	4


	//----- nvinfo : EIATTR_CUDA_API_VERSION
	.align		4
        /*0000*/ 	.byte	0x04, 0x37
        /*0002*/ 	.short	(.L_9 - .L_8)
.L_8:
        /*0004*/ 	.word	0x0000007c


	//----- nvinfo : EIATTR_KPARAM_INFO
	.align		4
.L_9:
        /*0008*/ 	.byte	0x04, 0x17
        /*000a*/ 	.short	(.L_11 - .L_10)
.L_10:
        /*000c*/ 	.word	0x00000000
        /*0010*/ 	.short	0x0002
        /*0012*/ 	.short	0x0010
        /*0014*/ 	.byte	0x00, 0xf0, 0x11, 0x00


	//----- nvinfo : EIATTR_KPARAM_INFO
	.align		4
.L_11:
        /*0018*/ 	.byte	0x04, 0x17
        /*001a*/ 	.short	(.L_13 - .L_12)
.L_12:
        /*001c*/ 	.word	0x00000000
        /*0020*/ 	.short	0x0001
        /*0022*/ 	.short	0x0008
        /*0024*/ 	.byte	0x00, 0xf4, 0x21, 0x00


	//----- nvinfo : EIATTR_KPARAM_INFO
	.align		4
.L_13:
        /*0028*/ 	.byte	0x04, 0x17
        /*002a*/ 	.short	(.L_15 - .L_14)
.L_14:
        /*002c*/ 	.word	0x00000000
        /*0030*/ 	.short	0x0000
        /*0032*/ 	.short	0x0000
        /*0034*/ 	.byte	0x00, 0xf4, 0x21, 0x00


	//----- nvinfo : EIATTR_SPARSE_MMA_MASK
	.align		4
.L_15:
        /*0038*/ 	.byte	0x03, 0x50
        /*003a*/ 	.short	0x0000


	//----- nvinfo : EIATTR_MAXREG_COUNT
	.align		4
        /*003c*/ 	.byte	0x03, 0x1b
        /*003e*/ 	.short	0x00ff


	//----- nvinfo : EIATTR_EXIT_INSTR_OFFSETS
	.align		4
        /*0040*/ 	.byte	0x04, 0x1c
        /*0042*/ 	.short	(.L_17 - .L_16)


	//   ....[0]....
.L_16:
        /*0044*/ 	.word	0x00000360


	//   ....[1]....
        /*0048*/ 	.word	0x000003a0


	//----- nvinfo : EIATTR_REQNTID
	.align		4
.L_17:
        /*004c*/ 	.byte	0x04, 0x10
        /*004e*/ 	.short	(.L_19 - .L_18)
.L_18:
        /*0050*/ 	.word	0x00000080
        /*0054*/ 	.word	0x00000001
        /*0058*/ 	.word	0x00000001


	//----- nvinfo : EIATTR_CBANK_PARAM_SIZE
	.align		4
.L_19:
        /*005c*/ 	.byte	0x03, 0x19
        /*005e*/ 	.short	0x0014


	//----- nvinfo : EIATTR_PARAM_CBANK
	.align		4
        /*0060*/ 	.byte	0x04, 0x0a
        /*0062*/ 	.short	(.L_21 - .L_20)
	.align		4
.L_20:
        /*0064*/ 	.word	index@(.nv.constant0.triton_poi_fused_avg_pool2d_2)
        /*0068*/ 	.short	0x0210
        /*006a*/ 	.short	0x0014


	//----- nvinfo : EIATTR_SW_WAR
	.align		4
.L_21:
        /*006c*/ 	.byte	0x04, 0x36
        /*006e*/ 	.short	(.L_23 - .L_22)
.L_22:
        /*0070*/ 	.word	0x00000008
.L_23:


//--------------------- .nv.callgraph             --------------------------
	.section	.nv.callgraph,"",@"SHT_CUDA_CALLGRAPH"
	.align	4
	.sectionentsize	8
	.align		4
        /*0000*/ 	.word	0x00000000
	.align		4
        /*0004*/ 	.word	0xffffffff
	.align		4
        /*0008*/ 	.word	0x00000000
	.align		4
        /*000c*/ 	.word	0xfffffffe
	.align		4
        /*0010*/ 	.word	0x00000000
	.align		4
        /*0014*/ 	.word	0xfffffffd
	.align		4
        /*0018*/ 	.word	0x00000000
	.align		4
        /*001c*/ 	.word	0xfffffffc


//--------------------- .text.triton_poi_fused_avg_pool2d_2 --------------------------
	.section	.text.triton_poi_fused_avg_pool2d_2,"ax",@progbits
	.align	128
        .global         triton_poi_fused_avg_pool2d_2
        .type           triton_poi_fused_avg_pool2d_2,@function
        .size           triton_poi_fused_avg_pool2d_2,(.L_x_1 - triton_poi_fused_avg_pool2d_2)
        .other          triton_poi_fused_avg_pool2d_2,@"STO_CUDA_ENTRY STV_DEFAULT"
triton_poi_fused_avg_pool2d_2:
.text.triton_poi_fused_avg_pool2d_2:
[----:B------:R-:W0:Y:S02]  /*0000*/  LDC R1, c[0x0][0x28] ;  /* 0x00000a00ff017b82 */ /* 0x000e240000000800 */
[----:B------:R-:W1:Y:S01]  /*0010*/  S2R R0, SR_TID.X ;  /* 0x0000000000007919 */ /* 0x000e620000002100 */
[----:B------:R-:W-:Y:S01]  /*0020*/  ULDC.64 UR4, c[0x0][0x208] ;  /* 0x0000820000047ab9 */ /* 0x000fe20000000a00 */
[----:B------:R-:W2:Y:S01]  /*0030*/  S2R R3, SR_CTAID.X ;  /* 0x0000000000037919 */ /* 0x000ea20000002500 */
[----:B-1----:R-:W-:-:S04]  /*0040*/  SHF.L.U32 R0, R0, 0x1, RZ ;  /* 0x0000000100007819 */ /* 0x002fc800000006ff */
[----:B------:R-:W-:Y:S02]  /*0050*/  LOP3.LUT R0, R0, 0xfe, RZ, 0xc0, !PT ;  /* 0x000000fe00007812 */ /* 0x000fe400078ec0ff */
[----:B--2---:R-:W-:-:S03]  /*0060*/  SHF.R.S32.HI R7, RZ, 0x17, R3 ;  /* 0x00000017ff077819 */ /* 0x004fc60000011403 */
[----:B------:R-:W-:Y:S01]  /*0070*/  IMAD R0, R3, 0x100, R0 ;  /* 0x0000010003007824 */ /* 0x000fe200078e0200 */
[----:B------:R-:W-:Y:S01]  /*0080*/  SGXT R7, R7, 0x1 ;  /* 0x000000010707781a */ /* 0x000fe20000000200 */
[----:B------:R-:W1:Y:S03]  /*0090*/  LDC.64 R2, c[0x0][0x210] ;  /* 0x00008400ff027b82 */ /* 0x000e660000000a00 */
[----:B------:R-:W-:Y:S02]  /*00a0*/  IADD3 R4, R0, 0x1, RZ ;  /* 0x0000000100047810 */ /* 0x000fe40007ffe0ff */
[----:B------:R-:W-:Y:S02]  /*00b0*/  SHF.R.S32.HI R5, RZ, 0x1f, R0 ;  /* 0x0000001fff057819 */ /* 0x000fe40000011400 */
[----:B------:R-:W-:Y:S02]  /*00c0*/  LEA.HI R7, R7, R4, RZ, 0x4 ;  /* 0x0000000407077211 */ /* 0x000fe400078f20ff */
[----:B------:R-:W-:-:S02]  /*00d0*/  LEA.HI R5, R5, R0, RZ, 0x4 ;  /* 0x0000000005057211 */ /* 0x000fc400078f20ff */
[----:B------:R-:W-:Y:S02]  /*00e0*/  LOP3.LUT R9, R7, 0x7ffffff0, RZ, 0xc0, !PT ;  /* 0x7ffffff007097812 */ /* 0x000fe400078ec0ff */
[C---:B------:R-:W-:Y:S01]  /*00f0*/  LOP3.LUT R7, R5.reuse, 0x7ffffff0, RZ, 0xc0, !PT ;  /* 0x7ffffff005077812 */ /* 0x040fe200078ec0ff */
[----:B------:R-:W-:Y:S01]  /*0100*/  IMAD.SHL.U32 R5, R5, 0x4, RZ ;  /* 0x0000000405057824 */ /* 0x000fe200078e00ff */
[----:B------:R-:W-:Y:S02]  /*0110*/  IADD3 R9, R4, -R9, RZ ;  /* 0x8000000904097210 */ /* 0x000fe40007ffe0ff */
[C---:B------:R-:W-:Y:S01]  /*0120*/  ISETP.GE.AND P0, PT, R0.reuse, 0x400, PT ;  /* 0x000004000000780c */ /* 0x040fe20003f06270 */
[----:B------:R-:W-:Y:S01]  /*0130*/  IMAD.IADD R7, R0, 0x1, -R7 ;  /* 0x0000000100077824 */ /* 0x000fe200078e0a07 */
[----:B------:R-:W-:-:S04]  /*0140*/  LOP3.LUT R4, R5, 0xffffffc0, RZ, 0xc0, !PT ;  /* 0xffffffc005047812 */ /* 0x000fc800078ec0ff */
[----:B------:R-:W-:Y:S01]  /*0150*/  LEA R5, R7, R4, 0x1 ;  /* 0x0000000407057211 */ /* 0x000fe200078e08ff */
[----:B------:R-:W-:Y:S01]  /*0160*/  IMAD R11, R9, 0x2, R4 ;  /* 0x00000002090b7824 */ /* 0x000fe200078e0204 */
[----:B------:R-:W-:Y:S02]  /*0170*/  CS2R R6, SRZ ;  /* 0x0000000000067805 */ /* 0x000fe4000001ff00 */
[----:B------:R-:W-:Y:S01]  /*0180*/  CS2R R8, SRZ ;  /* 0x0000000000087805 */ /* 0x000fe2000001ff00 */
[----:B------:R-:W-:Y:S01]  /*0190*/  HFMA2.MMA R18, -RZ, RZ, 0, 0 ;  /* 0x00000000ff127435 */ /* 0x000fe200000001ff */
[----:B-1----:R-:W-:Y:S01]  /*01a0*/  IMAD.WIDE R12, R5, 0x4, R2 ;  /* 0x00000004050c7825 */ /* 0x002fe200078e0202 */
[----:B------:R-:W-:-:S03]  /*01b0*/  IADD3 R19, R11, 0x20, RZ ;  /* 0x000000200b137810 */ /* 0x000fc60007ffe0ff */
[--C-:B------:R-:W-:Y:S01]  /*01c0*/  IMAD.WIDE R14, R11, 0x4, R2.reuse ;  /* 0x000000040b0e7825 */ /* 0x100fe200078e0202 */
[----:B------:R-:W-:Y:S01]  /*01d0*/  IADD3 R23, R11, 0x21, RZ ;  /* 0x000000210b177810 */ /* 0x000fe20007ffe0ff */
[----:B------:R-:W2:Y:S02]  /*01e0*/  @!P0 LDG.E.EL R6, desc[UR4][R12.64] ;  /* 0x000000040c068981 */ /* 0x000ea4000c2e1900 */
[C---:B------:R-:W-:Y:S01]  /*01f0*/  VIADD R17, R5.reuse, 0x20 ;  /* 0x0000002005117836 */ /* 0x040fe20000000000 */
[----:B------:R-:W-:Y:S01]  /*0200*/  MOV R20, RZ ;  /* 0x000000ff00147202 */ /* 0x000fe20000000f00 */
[----:B------:R-:W-:Y:S01]  /*0210*/  VIADD R21, R5, 0x21 ;  /* 0x0000002105157836 */ /* 0x000fe20000000000 */
[----:B------:R1:W2:Y:S01]  /*0220*/  @!P0 LDG.E.EL R9, desc[UR4][R12.64+0x4] ;  /* 0x000004040c098981 */ /* 0x0002a2000c2e1900 */
[----:B------:R-:W-:-:S03]  /*0230*/  IMAD.WIDE R4, R17, 0x4, R2 ;  /* 0x0000000411047825 */ /* 0x000fc600078e0202 */
[----:B------:R-:W3:Y:S01]  /*0240*/  @!P0 LDG.E.EL R7, desc[UR4][R14.64] ;  /* 0x000000040e078981 */ /* 0x000ee2000c2e1900 */
[----:B------:R-:W-:-:S03]  /*0250*/  IMAD.WIDE R10, R19, 0x4, R2 ;  /* 0x00000004130a7825 */ /* 0x000fc600078e0202 */
[----:B------:R4:W3:Y:S01]  /*0260*/  @!P0 LDG.E.EL R8, desc[UR4][R14.64+0x4] ;  /* 0x000004040e088981 */ /* 0x0008e2000c2e1900 */
[----:B------:R-:W-:-:S03]  /*0270*/  IMAD.WIDE R16, R23, 0x4, R2 ;  /* 0x0000000417107825 */ /* 0x000fc600078e0202 */
[----:B------:R-:W5:Y:S01]  /*0280*/  @!P0 LDG.E.EL R18, desc[UR4][R4.64] ;  /* 0x0000000404128981 */ /* 0x000f62000c2e1900 */
[----:B-1----:R-:W-:Y:S02]  /*0290*/  IMAD.WIDE R12, R21, 0x4, R2 ;  /* 0x00000004150c7825 */ /* 0x002fe400078e0202 */
[----:B------:R-:W1:Y:S01]  /*02a0*/  LDC.64 R2, c[0x0][0x218] ;  /* 0x00008600ff027b82 */ /* 0x000e620000000a00 */
[----:B------:R-:W5:Y:S01]  /*02b0*/  @!P0 LDG.E.EL R20, desc[UR4][R10.64] ;  /* 0x000000040a148981 */ /* 0x000f62000c2e1900 */
[----:B----4-:R-:W-:-:S06]  /*02c0*/  CS2R R14, SRZ ;  /* 0x00000000000e7805 */ /* 0x010fcc000001ff00 */
[----:B------:R-:W4:Y:S04]  /*02d0*/  @!P0 LDG.E.EL R14, desc[UR4][R12.64] ;  /* 0x000000040c0e8981 */ /* 0x000f28000c2e1900 */
[----:B------:R-:W4:Y:S01]  /*02e0*/  @!P0 LDG.E.EL R15, desc[UR4][R16.64] ;  /* 0x00000004100f8981 */ /* 0x000f22000c2e1900 */
[----:B-1----:R-:W-:-:S04]  /*02f0*/  IMAD.WIDE R2, R0, 0x4, R2 ;  /* 0x0000000400027825 */ /* 0x002fc800078e0202 */
[----:B--2---:R-:W-:Y:S01]  /*0300*/  FADD R9, R9, R6 ;  /* 0x0000000609097221 */ /* 0x004fe20000000000 */
[----:B---3--:R-:W-:-:S03]  /*0310*/  FADD R7, R8, R7 ;  /* 0x0000000708077221 */ /* 0x008fc60000000000 */
[----:B-----5:R-:W-:Y:S01]  /*0320*/  FADD R9, R9, R18 ;  /* 0x0000001209097221 */ /* 0x020fe20000000000 */
[----:B------:R-:W-:-:S03]  /*0330*/  FADD R20, R7, R20 ;  /* 0x0000001407147221 */ /* 0x000fc60000000000 */
[----:B----4-:R-:W-:Y:S01]  /*0340*/  FADD R9, R9, R14 ;  /* 0x0000000e09097221 */ /* 0x010fe20000000000 */
[----:B------:R-:W-:Y:S01]  /*0350*/  FADD R15, R20, R15 ;  /* 0x0000000f140f7221 */ /* 0x000fe20000000000 */
[----:B------:R-:W-:Y:S06]  /*0360*/  @P0 EXIT ;  /* 0x000000000000094d */ /* 0x000fec0003800000 */
[----:B------:R-:W-:Y:S01]  /*0370*/  FMUL R14, R9, 0.25 ;  /* 0x3e800000090e7820 */ /* 0x000fe20000400000 */
[----:B------:R-:W-:-:S05]  /*0380*/  FMUL R15, R15, 0.25 ;  /* 0x3e8000000f0f7820 */ /* 0x000fca0000400000 */
[----:B------:R-:W-:Y:S01]  /*0390*/  STG.E.64 desc[UR4][R2.64], R14 ;  /* 0x0000000e02007986 */ /* 0x000fe2000c101b04 */
[----:B------:R-:W-:Y:S05]  /*03a0*/  EXIT ;  /* 0x000000000000794d */ /* 0x000fea0003800000 */
.L_x_0:
[----:B------:R-:W-:-:S00]  /*03b0*/  BRA `(.L_x_0) ;  /* 0xfffffffc00fc7947 */ /* 0x000fc0000383ffff */
[----:B------:R-:W-:-:S00]  /*03c0*/  NOP ;  /* 0x0000000000007918 */ /* 0x000fc00000000000 */
        /* <DEDUP_REMOVED lines=11> */
.L_x_1:


//--------------------- .nv.constant0.triton_poi_fused_avg_pool2d_2 --------------------------
	.section	.nv.constant0.triton_poi_fused_avg_pool2d_2,"a",@progbits
	.sectionflags	@""
	.align	4
.nv.constant0.triton_poi_fused_avg_pool2d_2:
	.zero		548
